//
// Generated by NVIDIA NVVM Compiler
//
// Compiler Build ID: CL-36424714
// Cuda compilation tools, release 13.0, V13.0.88
// Based on NVVM 20.0.0
//

.version 9.0
.target sm_100
.address_size 64

	// .globl	_Z16kernel_Ax_simplePfS_S_i
.shared .align 4 .b8 sm[16192];

.visible .entry _Z16kernel_Ax_simplePfS_S_i(
	.param .u64 .ptr .align 1 _Z16kernel_Ax_simplePfS_S_i_param_0,
	.param .u64 .ptr .align 1 _Z16kernel_Ax_simplePfS_S_i_param_1,
	.param .u64 .ptr .align 1 _Z16kernel_Ax_simplePfS_S_i_param_2,
	.param .u32 _Z16kernel_Ax_simplePfS_S_i_param_3
)
{
	.reg .pred 	%p<11>;
	.reg .b32 	%r<65>;
	.reg .b32 	%f<65>;
	.reg .b64 	%rd<28>;

	ld.param.u64 	%rd8, [_Z16kernel_Ax_simplePfS_S_i_param_0];
	ld.param.u64 	%rd9, [_Z16kernel_Ax_simplePfS_S_i_param_1];
	ld.param.u64 	%rd7, [_Z16kernel_Ax_simplePfS_S_i_param_2];
	ld.param.u32 	%r28, [_Z16kernel_Ax_simplePfS_S_i_param_3];
	cvta.to.global.u64 	%rd1, %rd9;
	cvta.to.global.u64 	%rd2, %rd8;
	mov.u32 	%r29, %tid.x;
	mov.u32 	%r30, %ctaid.x;
	mov.u32 	%r31, %ntid.x;
	mad.lo.s32 	%r1, %r30, %r31, %r29;
	setp.ge.s32 	%p1, %r1, %r28;
	@%p1 bra 	$L__BB0_15;
	mul.lo.s32 	%r2, %r28, %r1;
	setp.lt.s32 	%p2, %r28, 1;
	mov.f32 	%f64, 0f00000000;
	@%p2 bra 	$L__BB0_14;
	and.b32  	%r3, %r28, 7;
	setp.lt.u32 	%p3, %r28, 8;
	mov.b32 	%r59, 0;
	mov.u32 	%r64, %r59;
	@%p3 bra 	$L__BB0_5;
	and.b32  	%r59, %r28, 2147483640;
	neg.s32 	%r53, %r59;
	add.s64 	%rd3, %rd2, 16;
	add.s64 	%rd27, %rd1, 16;
	mov.b32 	%r64, 0;
	mov.u32 	%r52, %r2;
$L__BB0_4:
	.pragma "nounroll";
	mul.wide.s32 	%rd10, %r52, 4;
	add.s64 	%rd11, %rd3, %rd10;
	ld.global.f32 	%f4, [%rd11+-16];
	ld.global.f32 	%f5, [%rd27+-16];
	cvt.rn.f32.s32 	%f6, %r64;
	fma.rn.f32 	%f7, %f4, %f5, %f6;
	cvt.rzi.s32.f32 	%r35, %f7;
	ld.global.f32 	%f8, [%rd11+-12];
	ld.global.f32 	%f9, [%rd27+-12];
	cvt.rn.f32.s32 	%f10, %r35;
	fma.rn.f32 	%f11, %f8, %f9, %f10;
	cvt.rzi.s32.f32 	%r36, %f11;
	ld.global.f32 	%f12, [%rd11+-8];
	ld.global.f32 	%f13, [%rd27+-8];
	cvt.rn.f32.s32 	%f14, %r36;
	fma.rn.f32 	%f15, %f12, %f13, %f14;
	cvt.rzi.s32.f32 	%r37, %f15;
	ld.global.f32 	%f16, [%rd11+-4];
	ld.global.f32 	%f17, [%rd27+-4];
	cvt.rn.f32.s32 	%f18, %r37;
	fma.rn.f32 	%f19, %f16, %f17, %f18;
	cvt.rzi.s32.f32 	%r38, %f19;
	ld.global.f32 	%f20, [%rd11];
	ld.global.f32 	%f21, [%rd27];
	cvt.rn.f32.s32 	%f22, %r38;
	fma.rn.f32 	%f23, %f20, %f21, %f22;
	cvt.rzi.s32.f32 	%r39, %f23;
	ld.global.f32 	%f24, [%rd11+4];
	ld.global.f32 	%f25, [%rd27+4];
	cvt.rn.f32.s32 	%f26, %r39;
	fma.rn.f32 	%f27, %f24, %f25, %f26;
	cvt.rzi.s32.f32 	%r40, %f27;
	ld.global.f32 	%f28, [%rd11+8];
	ld.global.f32 	%f29, [%rd27+8];
	cvt.rn.f32.s32 	%f30, %r40;
	fma.rn.f32 	%f31, %f28, %f29, %f30;
	cvt.rzi.s32.f32 	%r41, %f31;
	ld.global.f32 	%f32, [%rd11+12];
	ld.global.f32 	%f33, [%rd27+12];
	cvt.rn.f32.s32 	%f34, %r41;
	fma.rn.f32 	%f35, %f32, %f33, %f34;
	cvt.rzi.s32.f32 	%r64, %f35;
	add.s32 	%r53, %r53, 8;
	add.s32 	%r52, %r52, 8;
	add.s64 	%rd27, %rd27, 32;
	setp.ne.s32 	%p4, %r53, 0;
	@%p4 bra 	$L__BB0_4;
$L__BB0_5:
	setp.eq.s32 	%p5, %r3, 0;
	@%p5 bra 	$L__BB0_13;
	and.b32  	%r15, %r28, 3;
	setp.lt.u32 	%p6, %r3, 4;
	@%p6 bra 	$L__BB0_8;
	add.s32 	%r43, %r59, %r2;
	mul.wide.s32 	%rd12, %r43, 4;
	add.s64 	%rd13, %rd2, %rd12;
	ld.global.f32 	%f36, [%rd13];
	mul.wide.u32 	%rd14, %r59, 4;
	add.s64 	%rd15, %rd1, %rd14;
	ld.global.f32 	%f37, [%rd15];
	cvt.rn.f32.s32 	%f38, %r64;
	fma.rn.f32 	%f39, %f36, %f37, %f38;
	cvt.rzi.s32.f32 	%r44, %f39;
	ld.global.f32 	%f40, [%rd13+4];
	ld.global.f32 	%f41, [%rd15+4];
	cvt.rn.f32.s32 	%f42, %r44;
	fma.rn.f32 	%f43, %f40, %f41, %f42;
	cvt.rzi.s32.f32 	%r45, %f43;
	ld.global.f32 	%f44, [%rd13+8];
	ld.global.f32 	%f45, [%rd15+8];
	cvt.rn.f32.s32 	%f46, %r45;
	fma.rn.f32 	%f47, %f44, %f45, %f46;
	cvt.rzi.s32.f32 	%r46, %f47;
	ld.global.f32 	%f48, [%rd13+12];
	ld.global.f32 	%f49, [%rd15+12];
	cvt.rn.f32.s32 	%f50, %r46;
	fma.rn.f32 	%f51, %f48, %f49, %f50;
	cvt.rzi.s32.f32 	%r64, %f51;
	add.s32 	%r59, %r59, 4;
$L__BB0_8:
	setp.eq.s32 	%p7, %r15, 0;
	@%p7 bra 	$L__BB0_13;
	setp.eq.s32 	%p8, %r15, 1;
	@%p8 bra 	$L__BB0_11;
	add.s32 	%r48, %r59, %r2;
	mul.wide.s32 	%rd16, %r48, 4;
	add.s64 	%rd17, %rd2, %rd16;
	ld.global.f32 	%f52, [%rd17];
	mul.wide.u32 	%rd18, %r59, 4;
	add.s64 	%rd19, %rd1, %rd18;
	ld.global.f32 	%f53, [%rd19];
	cvt.rn.f32.s32 	%f54, %r64;
	fma.rn.f32 	%f55, %f52, %f53, %f54;
	cvt.rzi.s32.f32 	%r49, %f55;
	ld.global.f32 	%f56, [%rd17+4];
	ld.global.f32 	%f57, [%rd19+4];
	cvt.rn.f32.s32 	%f58, %r49;
	fma.rn.f32 	%f59, %f56, %f57, %f58;
	cvt.rzi.s32.f32 	%r64, %f59;
	add.s32 	%r59, %r59, 2;
$L__BB0_11:
	and.b32  	%r50, %r28, 1;
	setp.eq.b32 	%p9, %r50, 1;
	not.pred 	%p10, %p9;
	@%p10 bra 	$L__BB0_13;
	add.s32 	%r51, %r59, %r2;
	mul.wide.s32 	%rd20, %r51, 4;
	add.s64 	%rd21, %rd2, %rd20;
	ld.global.f32 	%f60, [%rd21];
	mul.wide.u32 	%rd22, %r59, 4;
	add.s64 	%rd23, %rd1, %rd22;
	ld.global.f32 	%f61, [%rd23];
	cvt.rn.f32.s32 	%f62, %r64;
	fma.rn.f32 	%f63, %f60, %f61, %f62;
	cvt.rzi.s32.f32 	%r64, %f63;
$L__BB0_13:
	cvt.rn.f32.s32 	%f64, %r64;
$L__BB0_14:
	cvta.to.global.u64 	%rd24, %rd7;
	mul.wide.s32 	%rd25, %r1, 4;
	add.s64 	%rd26, %rd24, %rd25;
	st.global.f32 	[%rd26], %f64;
$L__BB0_15:
	ret;

}
	// .globl	_Z12kernel_Ax_SMPfS_S_i
.visible .entry _Z12kernel_Ax_SMPfS_S_i(
	.param .u64 .ptr .align 1 _Z12kernel_Ax_SMPfS_S_i_param_0,
	.param .u64 .ptr .align 1 _Z12kernel_Ax_SMPfS_S_i_param_1,
	.param .u64 .ptr .align 1 _Z12kernel_Ax_SMPfS_S_i_param_2,
	.param .u32 _Z12kernel_Ax_SMPfS_S_i_param_3
)
{
	.reg .pred 	%p<6>;
	.reg .b32 	%r<28>;
	.reg .b32 	%f<10>;
	.reg .b64 	%rd<13>;

	ld.param.u64 	%rd1, [_Z12kernel_Ax_SMPfS_S_i_param_0];
	ld.param.u64 	%rd2, [_Z12kernel_Ax_SMPfS_S_i_param_1];
	ld.param.u64 	%rd3, [_Z12kernel_Ax_SMPfS_S_i_param_2];
	ld.param.u32 	%r10, [_Z12kernel_Ax_SMPfS_S_i_param_3];
	mov.u32 	%r1, %tid.x;
	mov.u32 	%r12, %ctaid.x;
	mov.u32 	%r27, %ntid.x;
	mad.lo.s32 	%r3, %r12, %r27, %r1;
	mov.u32 	%r13, %tid.y;
	mov.u32 	%r14, %ctaid.y;
	mov.u32 	%r15, %ntid.y;
	mad.lo.s32 	%r16, %r14, %r15, %r13;
	mul.lo.s32 	%r5, %r10, %r16;
	mul.lo.s32 	%r6, %r13, %r27;
	max.s32 	%r17, %r3, %r16;
	setp.ge.s32 	%p1, %r17, %r10;
	@%p1 bra 	$L__BB1_7;
	cvta.to.global.u64 	%rd4, %rd1;
	cvta.to.global.u64 	%rd5, %rd2;
	add.s32 	%r18, %r5, %r3;
	mul.wide.s32 	%rd6, %r18, 4;
	add.s64 	%rd7, %rd4, %rd6;
	ld.global.f32 	%f1, [%rd7];
	mul.wide.s32 	%rd8, %r3, 4;
	add.s64 	%rd9, %rd5, %rd8;
	ld.global.f32 	%f2, [%rd9];
	mul.f32 	%f3, %f1, %f2;
	add.s32 	%r19, %r6, %r1;
	shl.b32 	%r20, %r19, 2;
	mov.u32 	%r21, sm;
	add.s32 	%r7, %r21, %r20;
	st.shared.f32 	[%r7], %f3;
	bar.sync 	0;
	setp.lt.u32 	%p2, %r27, 2;
	@%p2 bra 	$L__BB1_5;
$L__BB1_2:
	shr.u32 	%r9, %r27, 1;
	setp.ge.u32 	%p3, %r1, %r9;
	@%p3 bra 	$L__BB1_4;
	shl.b32 	%r22, %r9, 2;
	add.s32 	%r23, %r7, %r22;
	ld.shared.f32 	%f4, [%r23];
	ld.shared.f32 	%f5, [%r7];
	add.f32 	%f6, %f4, %f5;
	st.shared.f32 	[%r7], %f6;
$L__BB1_4:
	bar.sync 	0;
	setp.gt.u32 	%p4, %r27, 3;
	mov.u32 	%r27, %r9;
	@%p4 bra 	$L__BB1_2;
$L__BB1_5:
	setp.ne.s32 	%p5, %r1, 0;
	@%p5 bra 	$L__BB1_7;
	shl.b32 	%r24, %r6, 2;
	add.s32 	%r26, %r21, %r24;
	ld.shared.f32 	%f7, [%r26];
	cvta.to.global.u64 	%rd10, %rd3;
	mul.wide.u32 	%rd11, %r16, 4;
	add.s64 	%rd12, %rd10, %rd11;
	ld.global.f32 	%f8, [%rd12];
	add.f32 	%f9, %f7, %f8;
	st.global.f32 	[%rd12], %f9;
$L__BB1_7:
	ret;

}
	// .globl	_Z21kernel_Ax_SMAtomicEndPfS_S_i
.visible .entry _Z21kernel_Ax_SMAtomicEndPfS_S_i(
	.param .u64 .ptr .align 1 _Z21kernel_Ax_SMAtomicEndPfS_S_i_param_0,
	.param .u64 .ptr .align 1 _Z21kernel_Ax_SMAtomicEndPfS_S_i_param_1,
	.param .u64 .ptr .align 1 _Z21kernel_Ax_SMAtomicEndPfS_S_i_param_2,
	.param .u32 _Z21kernel_Ax_SMAtomicEndPfS_S_i_param_3
)
{
	.reg .pred 	%p<6>;
	.reg .b32 	%r<28>;
	.reg .b32 	%f<9>;
	.reg .b64 	%rd<13>;

	ld.param.u64 	%rd1, [_Z21kernel_Ax_SMAtomicEndPfS_S_i_param_0];
	ld.param.u64 	%rd2, [_Z21kernel_Ax_SMAtomicEndPfS_S_i_param_1];
	ld.param.u64 	%rd3, [_Z21kernel_Ax_SMAtomicEndPfS_S_i_param_2];
	ld.param.u32 	%r10, [_Z21kernel_Ax_SMAtomicEndPfS_S_i_param_3];
	mov.u32 	%r1, %tid.x;
	mov.u32 	%r12, %ctaid.x;
	mov.u32 	%r27, %ntid.x;
	mad.lo.s32 	%r3, %r12, %r27, %r1;
	mov.u32 	%r13, %tid.y;
	mov.u32 	%r14, %ctaid.y;
	mov.u32 	%r15, %ntid.y;
	mad.lo.s32 	%r16, %r14, %r15, %r13;
	mul.lo.s32 	%r5, %r10, %r16;
	mul.lo.s32 	%r6, %r13, %r27;
	max.s32 	%r17, %r3, %r16;
	setp.ge.s32 	%p1, %r17, %r10;
	@%p1 bra 	$L__BB2_7;
	cvta.to.global.u64 	%rd4, %rd1;
	cvta.to.global.u64 	%rd5, %rd2;
	add.s32 	%r18, %r5, %r3;
	mul.wide.s32 	%rd6, %r18, 4;
	add.s64 	%rd7, %rd4, %rd6;
	ld.global.f32 	%f1, [%rd7];
	mul.wide.s32 	%rd8, %r3, 4;
	add.s64 	%rd9, %rd5, %rd8;
	ld.global.f32 	%f2, [%rd9];
	mul.f32 	%f3, %f1, %f2;
	add.s32 	%r19, %r6, %r1;
	shl.b32 	%r20, %r19, 2;
	mov.u32 	%r21, sm;
	add.s32 	%r7, %r21, %r20;
	st.shared.f32 	[%r7], %f3;
	bar.sync 	0;
	setp.lt.u32 	%p2, %r27, 2;
	@%p2 bra 	$L__BB2_5;
$L__BB2_2:
	shr.u32 	%r9, %r27, 1;
	setp.ge.u32 	%p3, %r1, %r9;
	@%p3 bra 	$L__BB2_4;
	shl.b32 	%r22, %r9, 2;
	add.s32 	%r23, %r7, %r22;
	ld.shared.f32 	%f4, [%r23];
	ld.shared.f32 	%f5, [%r7];
	add.f32 	%f6, %f4, %f5;
	st.shared.f32 	[%r7], %f6;
$L__BB2_4:
	bar.sync 	0;
	setp.gt.u32 	%p4, %r27, 3;
	mov.u32 	%r27, %r9;
	@%p4 bra 	$L__BB2_2;
$L__BB2_5:
	setp.ne.s32 	%p5, %r1, 0;
	@%p5 bra 	$L__BB2_7;
	cvta.to.global.u64 	%rd10, %rd3;
	mul.wide.u32 	%rd11, %r16, 4;
	add.s64 	%rd12, %rd10, %rd11;
	shl.b32 	%r24, %r6, 2;
	add.s32 	%r26, %r21, %r24;
	ld.shared.f32 	%f7, [%r26];
	atom.global.add.f32 	%f8, [%rd12], %f7;
$L__BB2_7:
	ret;

}
	// .globl	_Z20kernel_Ax_AtomicOnlyPfS_S_i
.visible .entry _Z20kernel_Ax_AtomicOnlyPfS_S_i(
	.param .u64 .ptr .align 1 _Z20kernel_Ax_AtomicOnlyPfS_S_i_param_0,
	.param .u64 .ptr .align 1 _Z20kernel_Ax_AtomicOnlyPfS_S_i_param_1,
	.param .u64 .ptr .align 1 _Z20kernel_Ax_AtomicOnlyPfS_S_i_param_2,
	.param .u32 _Z20kernel_Ax_AtomicOnlyPfS_S_i_param_3
)
{
	.reg .pred 	%p<2>;
	.reg .b32 	%r<15>;
	.reg .b32 	%f<5>;
	.reg .b64 	%rd<13>;

	ld.param.u64 	%rd1, [_Z20kernel_Ax_AtomicOnlyPfS_S_i_param_0];
	ld.param.u64 	%rd2, [_Z20kernel_Ax_AtomicOnlyPfS_S_i_param_1];
	ld.param.u64 	%rd3, [_Z20kernel_Ax_AtomicOnlyPfS_S_i_param_2];
	ld.param.u32 	%r4, [_Z20kernel_Ax_AtomicOnlyPfS_S_i_param_3];
	mov.u32 	%r6, %tid.x;
	mov.u32 	%r7, %ctaid.x;
	mov.u32 	%r8, %ntid.x;
	mad.lo.s32 	%r1, %r7, %r8, %r6;
	mov.u32 	%r9, %tid.y;
	mov.u32 	%r10, %ctaid.y;
	mov.u32 	%r11, %ntid.y;
	mad.lo.s32 	%r12, %r10, %r11, %r9;
	mul.lo.s32 	%r3, %r4, %r12;
	max.s32 	%r13, %r1, %r12;
	setp.ge.s32 	%p1, %r13, %r4;
	@%p1 bra 	$L__BB3_2;
	cvta.to.global.u64 	%rd4, %rd1;
	cvta.to.global.u64 	%rd5, %rd2;
	cvta.to.global.u64 	%rd6, %rd3;
	mul.wide.u32 	%rd7, %r12, 4;
	add.s64 	%rd8, %rd6, %rd7;
	add.s32 	%r14, %r3, %r1;
	mul.wide.s32 	%rd9, %r14, 4;
	add.s64 	%rd10, %rd4, %rd9;
	ld.global.f32 	%f1, [%rd10];
	mul.wide.s32 	%rd11, %r1, 4;
	add.s64 	%rd12, %rd5, %rd11;
	ld.global.f32 	%f2, [%rd12];
	mul.f32 	%f3, %f1, %f2;
	atom.global.add.f32 	%f4, [%rd8], %f3;
$L__BB3_2:
	ret;

}


// ===== COMPILED SASS (sm_100) =====

	.target	sm_100

	.elftype	@"ET_EXEC"


//--------------------- .note.nv.tkinfo           --------------------------
	.section	.note.nv.tkinfo,"",@"SHT_NOTE"
	.sectionflags	@"SHF_NOTE_NV_TKINFO"
	.tkinfo
        /*0018*/ 	.word	0x00000002
        /*0030*/ 	.string	""
        /*0030*/ 	.string	"ptxas"
        /*0030*/ 	.string	"Cuda compilation tools, release 13.0, V13.0.88"
        /*0030*/ 	.string	"Build cuda_13.0.r13.0/compiler.36424714_0"
        /*0030*/ 	.string	"-arch sm_100 -m 64 "



//--------------------- .note.nv.cuinfo           --------------------------
	.section	.note.nv.cuinfo,"",@"SHT_NOTE"
	.sectionflags	@"SHF_NOTE_NV_CUINFO"
        /*0018*/ 	.short	0x0002
        /*001a*/ 	.short	0x0064
        /*001c*/ 	.short	0x0082
	.zero		2


//--------------------- .nv.info                  --------------------------
	.section	.nv.info,"",@"SHT_CUDA_INFO"
	.align	4


	//----- nvinfo : EIATTR_REGCOUNT
	.align		4
        /*0000*/ 	.byte	0x04, 0x2f
        /*0002*/ 	.short	(.L_1 - .L_0)
	.align		4
.L_0:
        /*0004*/ 	.word	index@(_Z16kernel_Ax_simplePfS_S_i)
        /*0008*/ 	.word	0x00000020


	//----- nvinfo : EIATTR_FRAME_SIZE
	.align		4
.L_1:
        /*000c*/ 	.byte	0x04, 0x11
        /*000e*/ 	.short	(.L_3 - .L_2)
	.align		4
.L_2:
        /*0010*/ 	.word	index@(_Z16kernel_Ax_simplePfS_S_i)
        /*0014*/ 	.word	0x00000000


	//----- nvinfo : EIATTR_REGCOUNT
	.align		4
.L_3:
        /*0018*/ 	.byte	0x04, 0x2f
        /*001a*/ 	.short	(.L_5 - .L_4)
	.align		4
.L_4:
        /*001c*/ 	.word	index@(_Z12kernel_Ax_SMPfS_S_i)
        /*0020*/ 	.word	0x0000000e


	//----- nvinfo : EIATTR_FRAME_SIZE
	.align		4
.L_5:
        /*0024*/ 	.byte	0x04, 0x11
        /*0026*/ 	.short	(.L_7 - .L_6)
	.align		4
.L_6:
        /*0028*/ 	.word	index@(_Z12kernel_Ax_SMPfS_S_i)
        /*002c*/ 	.word	0x00000000


	//----- nvinfo : EIATTR_REGCOUNT
	.align		4
.L_7:
        /*0030*/ 	.byte	0x04, 0x2f
        /*0032*/ 	.short	(.L_9 - .L_8)
	.align		4
.L_8:
        /*0034*/ 	.word	index@(_Z21kernel_Ax_SMAtomicEndPfS_S_i)
        /*0038*/ 	.word	0x0000000e


	//----- nvinfo : EIATTR_FRAME_SIZE
	.align		4
.L_9:
        /*003c*/ 	.byte	0x04, 0x11
        /*003e*/ 	.short	(.L_11 - .L_10)
	.align		4
.L_10:
        /*0040*/ 	.word	index@(_Z21kernel_Ax_SMAtomicEndPfS_S_i)
        /*0044*/ 	.word	0x00000000


	//----- nvinfo : EIATTR_REGCOUNT
	.align		4
.L_11:
        /*0048*/ 	.byte	0x04, 0x2f
        /*004a*/ 	.short	(.L_13 - .L_12)
	.align		4
.L_12:
        /*004c*/ 	.word	index@(_Z20kernel_Ax_AtomicOnlyPfS_S_i)
        /*0050*/ 	.word	0x0000000c


	//----- nvinfo : EIATTR_FRAME_SIZE
	.align		4
.L_13:
        /*0054*/ 	.byte	0x04, 0x11
        /*0056*/ 	.short	(.L_15 - .L_14)
	.align		4
.L_14:
        /*0058*/ 	.word	index@(_Z20kernel_Ax_AtomicOnlyPfS_S_i)
        /*005c*/ 	.word	0x00000000


	//----- nvinfo : EIATTR_MIN_STACK_SIZE
	.align		4
.L_15:
        /*0060*/ 	.byte	0x04, 0x12
        /*0062*/ 	.short	(.L_17 - .L_16)
	.align		4
.L_16:
        /*0064*/ 	.word	index@(_Z20kernel_Ax_AtomicOnlyPfS_S_i)
        /*0068*/ 	.word	0x00000000


	//----- nvinfo : EIATTR_MIN_STACK_SIZE
	.align		4
.L_17:
        /*006c*/ 	.byte	0x04, 0x12
        /*006e*/ 	.short	(.L_19 - .L_18)
	.align		4
.L_18:
        /*0070*/ 	.word	index@(_Z21kernel_Ax_SMAtomicEndPfS_S_i)
        /*0074*/ 	.word	0x00000000


	//----- nvinfo : EIATTR_MIN_STACK_SIZE
	.align		4
.L_19:
        /*0078*/ 	.byte	0x04, 0x12
        /*007a*/ 	.short	(.L_21 - .L_20)
	.align		4
.L_20:
        /*007c*/ 	.word	index@(_Z12kernel_Ax_SMPfS_S_i)
        /*0080*/ 	.word	0x00000000


	//----- nvinfo : EIATTR_MIN_STACK_SIZE
	.align		4
.L_21:
        /*0084*/ 	.byte	0x04, 0x12
        /*0086*/ 	.short	(.L_23 - .L_22)
	.align		4
.L_22:
        /*0088*/ 	.word	index@(_Z16kernel_Ax_simplePfS_S_i)
        /*008c*/ 	.word	0x00000000
.L_23:


//--------------------- .nv.compat                --------------------------
	.section	.nv.compat,"",@"SHT_CUDA_COMPAT_INFO"
	.align	4
        /*0000*/ 	.byte	0x02, 0x09, 0x00, 0x00, 0x02, 0x02, 0x01, 0x00, 0x02, 0x05, 0x05, 0x00, 0x03, 0x07, 0x01, 0x01
        /*0010*/ 	.byte	0x02, 0x03, 0x00, 0x00, 0x02, 0x06, 0x01, 0x00, 0x04, 0x0b, 0x08, 0x00, 0x09, 0x00, 0x00, 0x00
        /*0020*/ 	.byte	0x00, 0x00, 0x00, 0x00


//--------------------- .nv.info._Z20kernel_Ax_AtomicOnlyPfS_S_i --------------------------
	.section	.nv.info._Z20kernel_Ax_AtomicOnlyPfS_S_i,"",@"SHT_CUDA_INFO"
	.sectionflags	@""
	.align	4


	//----- nvinfo : EIATTR_CUDA_API_VERSION
	.align		4
        /*0000*/ 	.byte	0x04, 0x37
        /*0002*/ 	.short	(.L_25 - .L_24)
.L_24:
        /*0004*/ 	.word	0x00000082


	//----- nvinfo : EIATTR_KPARAM_INFO
	.align		4
.L_25:
        /*0008*/ 	.byte	0x04, 0x17
        /*000a*/ 	.short	(.L_27 - .L_26)
.L_26:
        /*000c*/ 	.word	0x00000000
        /*0010*/ 	.short	0x0003
        /*0012*/ 	.short	0x0018
        /*0014*/ 	.byte	0x00, 0xf0, 0x11, 0x00


	//----- nvinfo : EIATTR_KPARAM_INFO
	.align		4
.L_27:
        /*0018*/ 	.byte	0x04, 0x17
        /*001a*/ 	.short	(.L_29 - .L_28)
.L_28:
        /*001c*/ 	.word	0x00000000
        /*0020*/ 	.short	0x0002
        /*0022*/ 	.short	0x0010
        /*0024*/ 	.byte	0x00, 0xf5, 0x21, 0x00


	//----- nvinfo : EIATTR_KPARAM_INFO
	.align		4
.L_29:
        /*0028*/ 	.byte	0x04, 0x17
        /*002a*/ 	.short	(.L_31 - .L_30)
.L_30:
        /*002c*/ 	.word	0x00000000
        /*0030*/ 	.short	0x0001
        /*0032*/ 	.short	0x0008
        /*0034*/ 	.byte	0x00, 0xf5, 0x21, 0x00


	//----- nvinfo : EIATTR_KPARAM_INFO
	.align		4
.L_31:
        /*0038*/ 	.byte	0x04, 0x17
        /*003a*/ 	.short	(.L_33 - .L_32)
.L_32:
        /*003c*/ 	.word	0x00000000
        /*0040*/ 	.short	0x0000
        /*0042*/ 	.short	0x0000
        /*0044*/ 	.byte	0x00, 0xf5, 0x21, 0x00


	//----- nvinfo : EIATTR_SPARSE_MMA_MASK
	.align		4
.L_33:
        /*0048*/ 	.byte	0x03, 0x50
        /*004a*/ 	.short	0x0000


	//----- nvinfo : EIATTR_MAXREG_COUNT
	.align		4
        /*004c*/ 	.byte	0x03, 0x1b
        /*004e*/ 	.short	0x00ff


	//----- nvinfo : EIATTR_MERCURY_ISA_VERSION
	.align		4
        /*0050*/ 	.byte	0x03, 0x5f
        /*0052*/ 	.short	0x0101


	//----- nvinfo : EIATTR_VRC_CTA_INIT_COUNT
	.align		4
        /*0054*/ 	.byte	0x02, 0x4a
	.zero		1
	.zero		1


	//----- nvinfo : EIATTR_EXIT_INSTR_OFFSETS
	.align		4
        /*0058*/ 	.byte	0x04, 0x1c
        /*005a*/ 	.short	(.L_35 - .L_34)


	//   ....[0]....
.L_34:
        /*005c*/ 	.word	0x000000c0


	//   ....[1]....
        /*0060*/ 	.word	0x00000190


	//----- nvinfo : EIATTR_CBANK_PARAM_SIZE
	.align		4
.L_35:
        /*0064*/ 	.byte	0x03, 0x19
        /*0066*/ 	.short	0x001c


	//----- nvinfo : EIATTR_PARAM_CBANK
	.align		4
        /*0068*/ 	.byte	0x04, 0x0a
        /*006a*/ 	.short	(.L_37 - .L_36)
	.align		4
.L_36:
        /*006c*/ 	.word	index@(.nv.constant0._Z20kernel_Ax_AtomicOnlyPfS_S_i)
        /*0070*/ 	.short	0x0380
        /*0072*/ 	.short	0x001c


	//----- nvinfo : EIATTR_SW_WAR
	.align		4
.L_37:
        /*0074*/ 	.byte	0x04, 0x36
        /*0076*/ 	.short	(.L_39 - .L_38)
.L_38:
        /*0078*/ 	.word	0x00000008
.L_39:


//--------------------- .nv.info._Z21kernel_Ax_SMAtomicEndPfS_S_i --------------------------
	.section	.nv.info._Z21kernel_Ax_SMAtomicEndPfS_S_i,"",@"SHT_CUDA_INFO"
	.sectionflags	@""
	.align	4


	//----- nvinfo : EIATTR_CUDA_API_VERSION
	.align		4
        /*0000*/ 	.byte	0x04, 0x37
        /*0002*/ 	.short	(.L_41 - .L_40)
.L_40:
        /*0004*/ 	.word	0x00000082


	//----- nvinfo : EIATTR_KPARAM_INFO
	.align		4
.L_41:
        /*0008*/ 	.byte	0x04, 0x17
        /*000a*/ 	.short	(.L_43 - .L_42)
.L_42:
        /*000c*/ 	.word	0x00000000
        /*0010*/ 	.short	0x0003
        /*0012*/ 	.short	0x0018
        /*0014*/ 	.byte	0x00, 0xf0, 0x11, 0x00


	//----- nvinfo : EIATTR_KPARAM_INFO
	.align		4
.L_43:
        /*0018*/ 	.byte	0x04, 0x17
        /*001a*/ 	.short	(.L_45 - .L_44)
.L_44:
        /*001c*/ 	.word	0x00000000
        /*0020*/ 	.short	0x0002
        /*0022*/ 	.short	0x0010
        /*0024*/ 	.byte	0x00, 0xf5, 0x21, 0x00


	//----- nvinfo : EIATTR_KPARAM_INFO
	.align		4
.L_45:
        /*0028*/ 	.byte	0x04, 0x17
        /*002a*/ 	.short	(.L_47 - .L_46)
.L_46:
        /*002c*/ 	.word	0x00000000
        /*0030*/ 	.short	0x0001
        /*0032*/ 	.short	0x0008
        /*0034*/ 	.byte	0x00, 0xf5, 0x21, 0x00


	//----- nvinfo : EIATTR_KPARAM_INFO
	.align		4
.L_47:
        /*0038*/ 	.byte	0x04, 0x17
        /*003a*/ 	.short	(.L_49 - .L_48)
.L_48:
        /*003c*/ 	.word	0x00000000
        /*0040*/ 	.short	0x0000
        /*0042*/ 	.short	0x0000
        /*0044*/ 	.byte	0x00, 0xf5, 0x21, 0x00


	//----- nvinfo : EIATTR_SPARSE_MMA_MASK
	.align		4
.L_49:
        /*0048*/ 	.byte	0x03, 0x50
        /*004a*/ 	.short	0x0000


	//----- nvinfo : EIATTR_MAXREG_COUNT
	.align		4
        /*004c*/ 	.byte	0x03, 0x1b
        /*004e*/ 	.short	0x00ff


	//----- nvinfo : EIATTR_NUM_BARRIERS
	.align		4
        /*0050*/ 	.byte	0x02, 0x4c
        /*0052*/ 	.byte	0x01
	.zero		1


	//----- nvinfo : EIATTR_MERCURY_ISA_VERSION
	.align		4
        /*0054*/ 	.byte	0x03, 0x5f
        /*0056*/ 	.short	0x0101


	//----- nvinfo : EIATTR_VRC_CTA_INIT_COUNT
	.align		4
        /*0058*/ 	.byte	0x02, 0x4a
	.zero		1
	.zero		1


	//----- nvinfo : EIATTR_EXIT_INSTR_OFFSETS
	.align		4
        /*005c*/ 	.byte	0x04, 0x1c
        /*005e*/ 	.short	(.L_51 - .L_50)


	//   ....[0]....
.L_50:
        /*0060*/ 	.word	0x000000d0


	//   ....[1]....
        /*0064*/ 	.word	0x000002c0


	//   ....[2]....
        /*0068*/ 	.word	0x00000320


	//----- nvinfo : EIATTR_CBANK_PARAM_SIZE
	.align		4
.L_51:
        /*006c*/ 	.byte	0x03, 0x19
        /*006e*/ 	.short	0x001c


	//----- nvinfo : EIATTR_PARAM_CBANK
	.align		4
        /*0070*/ 	.byte	0x04, 0x0a
        /*0072*/ 	.short	(.L_53 - .L_52)
	.align		4
.L_52:
        /*0074*/ 	.word	index@(.nv.constant0._Z21kernel_Ax_SMAtomicEndPfS_S_i)
        /*0078*/ 	.short	0x0380
        /*007a*/ 	.short	0x001c


	//----- nvinfo : EIATTR_SW_WAR
	.align		4
.L_53:
        /*007c*/ 	.byte	0x04, 0x36
        /*007e*/ 	.short	(.L_55 - .L_54)
.L_54:
        /*0080*/ 	.word	0x00000008
.L_55:


//--------------------- .nv.info._Z12kernel_Ax_SMPfS_S_i --------------------------
	.section	.nv.info._Z12kernel_Ax_SMPfS_S_i,"",@"SHT_CUDA_INFO"
	.sectionflags	@""
	.align	4


	//----- nvinfo : EIATTR_CUDA_API_VERSION
	.align		4
        /*0000*/ 	.byte	0x04, 0x37
        /*0002*/ 	.short	(.L_57 - .L_56)
.L_56:
        /*0004*/ 	.word	0x00000082


	//----- nvinfo : EIATTR_KPARAM_INFO
	.align		4
.L_57:
        /*0008*/ 	.byte	0x04, 0x17
        /*000a*/ 	.short	(.L_59 - .L_58)
.L_58:
        /*000c*/ 	.word	0x00000000
        /*0010*/ 	.short	0x0003
        /*0012*/ 	.short	0x0018
        /*0014*/ 	.byte	0x00, 0xf0, 0x11, 0x00


	//----- nvinfo : EIATTR_KPARAM_INFO
	.align		4
.L_59:
        /*0018*/ 	.byte	0x04, 0x17
        /*001a*/ 	.short	(.L_61 - .L_60)
.L_60:
        /*001c*/ 	.word	0x00000000
        /*0020*/ 	.short	0x0002
        /*0022*/ 	.short	0x0010
        /*0024*/ 	.byte	0x00, 0xf5, 0x21, 0x00


	//----- nvinfo : EIATTR_KPARAM_INFO
	.align		4
.L_61:
        /*0028*/ 	.byte	0x04, 0x17
        /*002a*/ 	.short	(.L_63 - .L_62)
.L_62:
        /*002c*/ 	.word	0x00000000
        /*0030*/ 	.short	0x0001
        /*0032*/ 	.short	0x0008
        /*0034*/ 	.byte	0x00, 0xf5, 0x21, 0x00


	//----- nvinfo : EIATTR_KPARAM_INFO
	.align		4
.L_63:
        /*0038*/ 	.byte	0x04, 0x17
        /*003a*/ 	.short	(.L_65 - .L_64)
.L_64:
        /*003c*/ 	.word	0x00000000
        /*0040*/ 	.short	0x0000
        /*0042*/ 	.short	0x0000
        /*0044*/ 	.byte	0x00, 0xf5, 0x21, 0x00


	//----- nvinfo : EIATTR_SPARSE_MMA_MASK
	.align		4
.L_65:
        /*0048*/ 	.byte	0x03, 0x50
        /*004a*/ 	.short	0x0000


	//----- nvinfo : EIATTR_MAXREG_COUNT
	.align		4
        /*004c*/ 	.byte	0x03, 0x1b
        /*004e*/ 	.short	0x00ff


	//----- nvinfo : EIATTR_NUM_BARRIERS
	.align		4
        /*0050*/ 	.byte	0x02, 0x4c
        /*0052*/ 	.byte	0x01
	.zero		1


	//----- nvinfo : EIATTR_MERCURY_ISA_VERSION
	.align		4
        /*0054*/ 	.byte	0x03, 0x5f
        /*0056*/ 	.short	0x0101


	//----- nvinfo : EIATTR_VRC_CTA_INIT_COUNT
	.align		4
        /*0058*/ 	.byte	0x02, 0x4a
	.zero		1
	.zero		1


	//----- nvinfo : EIATTR_EXIT_INSTR_OFFSETS
	.align		4
        /*005c*/ 	.byte	0x04, 0x1c
        /*005e*/ 	.short	(.L_67 - .L_66)


	//   ....[0]....
.L_66:
        /*0060*/ 	.word	0x000000d0


	//   ....[1]....
        /*0064*/ 	.word	0x000002c0


	//   ....[2]....
        /*0068*/ 	.word	0x00000340


	//----- nvinfo : EIATTR_CBANK_PARAM_SIZE
	.align		4
.L_67:
        /*006c*/ 	.byte	0x03, 0x19
        /*006e*/ 	.short	0x001c


	//----- nvinfo : EIATTR_PARAM_CBANK
	.align		4
        /*0070*/ 	.byte	0x04, 0x0a
        /*0072*/ 	.short	(.L_69 - .L_68)
	.align		4
.L_68:
        /*0074*/ 	.word	index@(.nv.constant0._Z12kernel_Ax_SMPfS_S_i)
        /*0078*/ 	.short	0x0380
        /*007a*/ 	.short	0x001c


	//----- nvinfo : EIATTR_SW_WAR
	.align		4
.L_69:
        /*007c*/ 	.byte	0x04, 0x36
        /*007e*/ 	.short	(.L_71 - .L_70)
.L_70:
        /*0080*/ 	.word	0x00000008
.L_71:


//--------------------- .nv.info._Z16kernel_Ax_simplePfS_S_i --------------------------
	.section	.nv.info._Z16kernel_Ax_simplePfS_S_i,"",@"SHT_CUDA_INFO"
	.sectionflags	@""
	.align	4


	//----- nvinfo : EIATTR_CUDA_API_VERSION
	.align		4
        /*0000*/ 	.byte	0x04, 0x37
        /*0002*/ 	.short	(.L_73 - .L_72)
.L_72:
        /*0004*/ 	.word	0x00000082


	//----- nvinfo : EIATTR_KPARAM_INFO
	.align		4
.L_73:
        /*0008*/ 	.byte	0x04, 0x17
        /*000a*/ 	.short	(.L_75 - .L_74)
.L_74:
        /*000c*/ 	.word	0x00000000
        /*0010*/ 	.short	0x0003
        /*0012*/ 	.short	0x0018
        /*0014*/ 	.byte	0x00, 0xf0, 0x11, 0x00


	//----- nvinfo : EIATTR_KPARAM_INFO
	.align		4
.L_75:
        /*0018*/ 	.byte	0x04, 0x17
        /*001a*/ 	.short	(.L_77 - .L_76)
.L_76:
        /*001c*/ 	.word	0x00000000
        /*0020*/ 	.short	0x0002
        /*0022*/ 	.short	0x0010
        /*0024*/ 	.byte	0x00, 0xf5, 0x21, 0x00


	//----- nvinfo : EIATTR_KPARAM_INFO
	.align		4
.L_77:
        /*0028*/ 	.byte	0x04, 0x17
        /*002a*/ 	.short	(.L_79 - .L_78)
.L_78:
        /*002c*/ 	.word	0x00000000
        /*0030*/ 	.short	0x0001
        /*0032*/ 	.short	0x0008
        /*0034*/ 	.byte	0x00, 0xf5, 0x21, 0x00


	//----- nvinfo : EIATTR_KPARAM_INFO
	.align		4
.L_79:
        /*0038*/ 	.byte	0x04, 0x17
        /*003a*/ 	.short	(.L_81 - .L_80)
.L_80:
        /*003c*/ 	.word	0x00000000
        /*0040*/ 	.short	0x0000
        /*0042*/ 	.short	0x0000
        /*0044*/ 	.byte	0x00, 0xf5, 0x21, 0x00


	//----- nvinfo : EIATTR_SPARSE_MMA_MASK
	.align		4
.L_81:
        /*0048*/ 	.byte	0x03, 0x50
        /*004a*/ 	.short	0x0000


	//----- nvinfo : EIATTR_MAXREG_COUNT
	.align		4
        /*004c*/ 	.byte	0x03, 0x1b
        /*004e*/ 	.short	0x00ff


	//----- nvinfo : EIATTR_MERCURY_ISA_VERSION
	.align		4
        /*0050*/ 	.byte	0x03, 0x5f
        /*0052*/ 	.short	0x0101


	//----- nvinfo : EIATTR_VRC_CTA_INIT_COUNT
	.align		4
        /*0054*/ 	.byte	0x02, 0x4a
	.zero		1
	.zero		1


	//----- nvinfo : EIATTR_EXIT_INSTR_OFFSETS
	.align		4
        /*0058*/ 	.byte	0x04, 0x1c
        /*005a*/ 	.short	(.L_83 - .L_82)


	//   ....[0]....
.L_82:
        /*005c*/ 	.word	0x00000070


	//   ....[1]....
        /*0060*/ 	.word	0x00000900


	//----- nvinfo : EIATTR_CBANK_PARAM_SIZE
	.align		4
.L_83:
        /*0064*/ 	.byte	0x03, 0x19
        /*0066*/ 	.short	0x001c


	//----- nvinfo : EIATTR_PARAM_CBANK
	.align		4
        /*0068*/ 	.byte	0x04, 0x0a
        /*006a*/ 	.short	(.L_85 - .L_84)
	.align		4
.L_84:
        /*006c*/ 	.word	index@(.nv.constant0._Z16kernel_Ax_simplePfS_S_i)
        /*0070*/ 	.short	0x0380
        /*0072*/ 	.short	0x001c


	//----- nvinfo : EIATTR_SW_WAR
	.align		4
.L_85:
        /*0074*/ 	.byte	0x04, 0x36
        /*0076*/ 	.short	(.L_87 - .L_86)
.L_86:
        /*0078*/ 	.word	0x00000008
.L_87:


//--------------------- .nv.callgraph             --------------------------
	.section	.nv.callgraph,"",@"SHT_CUDA_CALLGRAPH"
	.align	4
	.sectionentsize	8
	.align		4
        /*0000*/ 	.word	0x00000000
	.align		4
        /*0004*/ 	.word	0xffffffff
	.align		4
        /*0008*/ 	.word	0x00000000
	.align		4
        /*000c*/ 	.word	0xfffffffe
	.align		4
        /*0010*/ 	.word	0x00000000
	.align		4
        /*0014*/ 	.word	0xfffffffd
	.align		4
        /*0018*/ 	.word	0x00000000
	.align		4
        /*001c*/ 	.word	0xfffffffc


//--------------------- .text._Z20kernel_Ax_AtomicOnlyPfS_S_i --------------------------
	.section	.text._Z20kernel_Ax_AtomicOnlyPfS_S_i,"ax",@progbits
	.align	128
        .global         _Z20kernel_Ax_AtomicOnlyPfS_S_i
        .type           _Z20kernel_Ax_AtomicOnlyPfS_S_i,@function
        .size           _Z20kernel_Ax_AtomicOnlyPfS_S_i,(.L_x_13 - _Z20kernel_Ax_AtomicOnlyPfS_S_i)
        .other          _Z20kernel_Ax_AtomicOnlyPfS_S_i,@"STO_CUDA_ENTRY STV_DEFAULT"
_Z20kernel_Ax_AtomicOnlyPfS_S_i:
.text._Z20kernel_Ax_AtomicOnlyPfS_S_i:
[----:B------:R-:W-:Y:S01]  /*0000*/  LDC R1, c[0x0][0x37c] ;  /* 0x0000df00ff017b82 */ /* 0x000fe20000000800 */
[----:B------:R-:W0:Y:S07]  /*0010*/  S2R R3, SR_TID.X ;  /* 0x0000000000037919 */ /* 0x000e2e0000002100 */
[----:B------:R-:W0:Y:S01]  /*0020*/  S2UR UR4, SR_CTAID.X ;  /* 0x00000000000479c3 */ /* 0x000e220000002500 */
[----:B------:R-:W1:Y:S01]  /*0030*/  LDCU UR6, c[0x0][0x398] ;  /* 0x00007300ff0677ac */ /* 0x000e620008000800 */
[----:B------:R-:W2:Y:S06]  /*0040*/  S2R R2, SR_TID.Y ;  /* 0x0000000000027919 */ /* 0x000eac0000002200 */
[----:B------:R-:W0:Y:S08]  /*0050*/  LDC R0, c[0x0][0x360] ;  /* 0x0000d800ff007b82 */ /* 0x000e300000000800 */
[----:B------:R-:W2:Y:S08]  /*0060*/  S2UR UR5, SR_CTAID.Y ;  /* 0x00000000000579c3 */ /* 0x000eb00000002600 */
[----:B------:R-:W2:Y:S01]  /*0070*/  LDC R5, c[0x0][0x364] ;  /* 0x0000d900ff057b82 */ /* 0x000ea20000000800 */
[----:B0-----:R-:W-:-:S02]  /*0080*/  IMAD R3, R0, UR4, R3 ;  /* 0x0000000400037c24 */ /* 0x001fc4000f8e0203 */
[----:B--2---:R-:W-:-:S05]  /*0090*/  IMAD R0, R5, UR5, R2 ;  /* 0x0000000505007c24 */ /* 0x004fca000f8e0202 */
[----:B------:R-:W-:-:S04]  /*00a0*/  VIMNMX R2, PT, PT, R3, R0, !PT ;  /* 0x0000000003027248 */ /* 0x000fc80007fe0100 */
[----:B-1----:R-:W-:-:S13]  /*00b0*/  ISETP.GE.AND P0, PT, R2, UR6, PT ;  /* 0x0000000602007c0c */ /* 0x002fda000bf06270 */
[----:B------:R-:W-:Y:S05]  /*00c0*/  @P0 EXIT ;  /* 0x000000000000094d */ /* 0x000fea0003800000 */
[----:B------:R-:W0:Y:S01]  /*00d0*/  LDC.64 R4, c[0x0][0x380] ;  /* 0x0000e000ff047b82 */ /* 0x000e220000000a00 */
[----:B------:R-:W1:Y:S01]  /*00e0*/  LDCU.64 UR4, c[0x0][0x358] ;  /* 0x00006b00ff0477ac */ /* 0x000e620008000a00 */
[----:B------:R-:W-:-:S06]  /*00f0*/  IMAD R9, R0, UR6, R3 ;  /* 0x0000000600097c24 */ /* 0x000fcc000f8e0203 */
[----:B------:R-:W2:Y:S01]  /*0100*/  LDC.64 R6, c[0x0][0x388] ;  /* 0x0000e200ff067b82 */ /* 0x000ea20000000a00 */
[----:B0-----:R-:W-:-:S06]  /*0110*/  IMAD.WIDE R4, R9, 0x4, R4 ;  /* 0x0000000409047825 */ /* 0x001fcc00078e0204 */
[----:B-1----:R-:W3:Y:S01]  /*0120*/  LDG.E R4, desc[UR4][R4.64] ;  /* 0x0000000404047981 */ /* 0x002ee2000c1e1900 */
[----:B--2---:R-:W-:Y:S02]  /*0130*/  IMAD.WIDE R6, R3, 0x4, R6 ;  /* 0x0000000403067825 */ /* 0x004fe400078e0206 */
[----:B------:R-:W0:Y:S04]  /*0140*/  LDC.64 R2, c[0x0][0x390] ;  /* 0x0000e400ff027b82 */ /* 0x000e280000000a00 */
[----:B------:R-:W3:Y:S01]  /*0150*/  LDG.E R7, desc[UR4][R6.64] ;  /* 0x0000000406077981 */ /* 0x000ee2000c1e1900 */
[----:B0-----:R-:W-:-:S04]  /*0160*/  IMAD.WIDE.U32 R2, R0, 0x4, R2 ;  /* 0x0000000400027825 */ /* 0x001fc800078e0002 */
[----:B---3--:R-:W-:-:S05]  /*0170*/  FMUL R9, R4, R7 ;  /* 0x0000000704097220 */ /* 0x008fca0000400000 */
[----:B------:R-:W-:Y:S01]  /*0180*/  REDG.E.ADD.F32.FTZ.RN.STRONG.GPU desc[UR4][R2.64], R9 ;  /* 0x00000009020079a6 */ /* 0x000fe2000c12f304 */
[----:B------:R-:W-:Y:S05]  /*0190*/  EXIT ;  /* 0x000000000000794d */ /* 0x000fea0003800000 */
.L_x_0:
[----:B------:R-:W-:-:S00]  /*01a0*/  BRA `(.L_x_0) ;  /* 0xfffffffc00fc7947 */ /* 0x000fc0000383ffff */
[----:B------:R-:W-:-:S00]  /*01b0*/  NOP ;  /* 0x0000000000007918 */ /* 0x000fc00000000000 */
        /* <DEDUP_REMOVED lines=12> */
.L_x_13:


//--------------------- .text._Z21kernel_Ax_SMAtomicEndPfS_S_i --------------------------
	.section	.text._Z21kernel_Ax_SMAtomicEndPfS_S_i,"ax",@progbits
	.align	128
        .global         _Z21kernel_Ax_SMAtomicEndPfS_S_i
        .type           _Z21kernel_Ax_SMAtomicEndPfS_S_i,@function
        .size           _Z21kernel_Ax_SMAtomicEndPfS_S_i,(.L_x_14 - _Z21kernel_Ax_SMAtomicEndPfS_S_i)
        .other          _Z21kernel_Ax_SMAtomicEndPfS_S_i,@"STO_CUDA_ENTRY STV_DEFAULT"
_Z21kernel_Ax_SMAtomicEndPfS_S_i:
.text._Z21kernel_Ax_SMAtomicEndPfS_S_i:
[----:B------:R-:W-:Y:S01]  /*0000*/  LDC R1, c[0x0][0x37c] ;  /* 0x0000df00ff017b82 */ /* 0x000fe20000000800 */
[----:B------:R-:W0:Y:S07]  /*0010*/  S2R R11, SR_TID.X ;  /* 0x00000000000b7919 */ /* 0x000e2e0000002100 */
[----:B------:R-:W0:Y:S01]  /*0020*/  LDC R8, c[0x0][0x360] ;  /* 0x0000d800ff087b82 */ /* 0x000e220000000800 */
[----:B------:R-:W1:Y:S01]  /*0030*/  LDCU UR8, c[0x0][0x398] ;  /* 0x00007300ff0877ac */ /* 0x000e620008000800 */
[----:B------:R-:W2:Y:S06]  /*0040*/  S2R R3, SR_TID.Y ;  /* 0x0000000000037919 */ /* 0x000eac0000002200 */
[----:B------:R-:W0:Y:S08]  /*0050*/  S2UR UR4, SR_CTAID.X ;  /* 0x00000000000479c3 */ /* 0x000e300000002500 */
[----:B------:R-:W3:Y:S08]  /*0060*/  S2UR UR5, SR_CTAID.Y ;  /* 0x00000000000579c3 */ /* 0x000ef00000002600 */
[----:B------:R-:W3:Y:S01]  /*0070*/  LDC R0, c[0x0][0x364] ;  /* 0x0000d900ff007b82 */ /* 0x000ee20000000800 */
[----:B0-----:R-:W-:-:S02]  /*0080*/  IMAD R7, R8, UR4, R11 ;  /* 0x0000000408077c24 */ /* 0x001fc4000f8e020b */
[----:B--2---:R-:W-:Y:S02]  /*0090*/  IMAD R6, R8, R3, RZ ;  /* 0x0000000308067224 */ /* 0x004fe400078e02ff */
[----:B---3--:R-:W-:-:S05]  /*00a0*/  IMAD R0, R0, UR5, R3 ;  /* 0x0000000500007c24 */ /* 0x008fca000f8e0203 */
        /* <DEDUP_REMOVED lines=9> */
[----:B--2---:R-:W-:-:S06]  /*0140*/  IMAD.WIDE R4, R7, 0x4, R4 ;  /* 0x0000000407047825 */ /* 0x004fcc00078e0204 */
[----:B------:R-:W3:Y:S01]  /*0150*/  LDG.E R5, desc[UR6][R4.64] ;  /* 0x0000000604057981 */ /* 0x000ee2000c1e1900 */
[----:B------:R-:W0:Y:S01]  /*0160*/  S2UR UR5, SR_CgaCtaId ;  /* 0x00000000000579c3 */ /* 0x000e220000008800 */
[----:B------:R-:W-:Y:S01]  /*0170*/  UMOV UR4, 0x400 ;  /* 0x0000040000047882 */ /* 0x000fe20000000000 */
[----:B------:R-:W-:Y:S02]  /*0180*/  ISETP.GE.U32.AND P1, PT, R8, 0x2, PT ;  /* 0x000000020800780c */ /* 0x000fe40003f26070 */
[----:B------:R-:W-:Y:S02]  /*0190*/  IADD3 R9, PT, PT, R6, R11, RZ ;  /* 0x0000000b06097210 */ /* 0x000fe40007ffe0ff */
[----:B------:R-:W-:Y:S01]  /*01a0*/  ISETP.NE.AND P0, PT, R11, RZ, PT ;  /* 0x000000ff0b00720c */ /* 0x000fe20003f05270 */
[----:B0-----:R-:W-:-:S06]  /*01b0*/  ULEA UR4, UR5, UR4, 0x18 ;  /* 0x0000000405047291 */ /* 0x001fcc000f8ec0ff */
[----:B------:R-:W-:Y:S01]  /*01c0*/  LEA R10, R9, UR4, 0x2 ;  /* 0x00000004090a7c11 */ /* 0x000fe2000f8e10ff */
[----:B---3--:R-:W-:-:S05]  /*01d0*/  FMUL R7, R2, R5 ;  /* 0x0000000502077220 */ /* 0x008fca0000400000 */
[----:B------:R0:W-:Y:S01]  /*01e0*/  STS [R10], R7 ;  /* 0x000000070a007388 */ /* 0x0001e20000000800 */
[----:B------:R-:W-:Y:S06]  /*01f0*/  BAR.SYNC.DEFER_BLOCKING 0x0 ;  /* 0x0000000000007b1d */ /* 0x000fec0000010000 */
[----:B------:R-:W-:Y:S05]  /*0200*/  @!P1 BRA `(.L_x_1) ;  /* 0x00000000002c9947 */ /* 0x000fea0003800000 */
.L_x_2:
[----:B------:R-:W-:-:S04]  /*0210*/  SHF.R.U32.HI R4, RZ, 0x1, R8 ;  /* 0x00000001ff047819 */ /* 0x000fc80000011608 */
[----:B------:R-:W-:-:S13]  /*0220*/  ISETP.GE.U32.AND P1, PT, R11, R4, PT ;  /* 0x000000040b00720c */ /* 0x000fda0003f26070 */
[----:B------:R-:W-:Y:S01]  /*0230*/  @!P1 LEA R2, R4, R10, 0x2 ;  /* 0x0000000a04029211 */ /* 0x000fe200078e10ff */
[----:B------:R-:W-:Y:S05]  /*0240*/  @!P1 LDS R3, [R10] ;  /* 0x000000000a039984 */ /* 0x000fea0000000800 */
[----:B------:R-:W1:Y:S02]  /*0250*/  @!P1 LDS R2, [R2] ;  /* 0x0000000002029984 */ /* 0x000e640000000800 */
[----:B-1----:R-:W-:-:S05]  /*0260*/  @!P1 FADD R3, R2, R3 ;  /* 0x0000000302039221 */ /* 0x002fca0000000000 */
[----:B------:R1:W-:Y:S01]  /*0270*/  @!P1 STS [R10], R3 ;  /* 0x000000030a009388 */ /* 0x0003e20000000800 */
[----:B------:R-:W-:Y:S01]  /*0280*/  BAR.SYNC.DEFER_BLOCKING 0x0 ;  /* 0x0000000000007b1d */ /* 0x000fe20000010000 */
[----:B------:R-:W-:Y:S02]  /*0290*/  ISETP.GT.U32.AND P1, PT, R8, 0x3, PT ;  /* 0x000000030800780c */ /* 0x000fe40003f24070 */
[----:B------:R-:W-:-:S11]  /*02a0*/  MOV R8, R4 ;  /* 0x0000000400087202 */ /* 0x000fd60000000f00 */
[----:B-1----:R-:W-:Y:S05]  /*02b0*/  @P1 BRA `(.L_x_2) ;  /* 0xfffffffc00d41947 */ /* 0x002fea000383ffff */
.L_x_1:
[----:B------:R-:W-:Y:S05]  /*02c0*/  @P0 EXIT ;  /* 0x000000000000094d */ /* 0x000fea0003800000 */
[----:B------:R-:W-:Y:S01]  /*02d0*/  LEA R6, R6, UR4, 0x2 ;  /* 0x0000000406067c11 */ /* 0x000fe2000f8e10ff */
[----:B------:R-:W1:Y:S04]  /*02e0*/  LDC.64 R2, c[0x0][0x390] ;  /* 0x0000e400ff027b82 */ /* 0x000e680000000a00 */
[----:B------:R-:W2:Y:S01]  /*02f0*/  LDS R5, [R6] ;  /* 0x0000000006057984 */ /* 0x000ea20000000800 */
[----:B-1----:R-:W-:-:S05]  /*0300*/  IMAD.WIDE.U32 R2, R0, 0x4, R2 ;  /* 0x0000000400027825 */ /* 0x002fca00078e0002 */
[----:B--2---:R-:W-:Y:S01]  /*0310*/  REDG.E.ADD.F32.FTZ.RN.STRONG.GPU desc[UR6][R2.64], R5 ;  /* 0x00000005020079a6 */ /* 0x004fe2000c12f306 */
[----:B------:R-:W-:Y:S05]  /*0320*/  EXIT ;  /* 0x000000000000794d */ /* 0x000fea0003800000 */
.L_x_3:
        /* <DEDUP_REMOVED lines=13> */
.L_x_14:


//--------------------- .text._Z12kernel_Ax_SMPfS_S_i --------------------------
	.section	.text._Z12kernel_Ax_SMPfS_S_i,"ax",@progbits
	.align	128
        .global         _Z12kernel_Ax_SMPfS_S_i
        .type           _Z12kernel_Ax_SMPfS_S_i,@function
        .size           _Z12kernel_Ax_SMPfS_S_i,(.L_x_15 - _Z12kernel_Ax_SMPfS_S_i)
        .other          _Z12kernel_Ax_SMPfS_S_i,@"STO_CUDA_ENTRY STV_DEFAULT"
_Z12kernel_Ax_SMPfS_S_i:
.text._Z12kernel_Ax_SMPfS_S_i:
        /* <DEDUP_REMOVED lines=33> */
.L_x_5:
        /* <DEDUP_REMOVED lines=11> */
.L_x_4:
[----:B------:R-:W-:Y:S05]  /*02c0*/  @P0 EXIT ;  /* 0x000000000000094d */ /* 0x000fea0003800000 */
[----:B------:R-:W1:Y:S02]  /*02d0*/  LDC.64 R2, c[0x0][0x390] ;  /* 0x0000e400ff027b82 */ /* 0x000e640000000a00 */
[----:B-1----:R-:W-:-:S05]  /*02e0*/  IMAD.WIDE.U32 R2, R0, 0x4, R2 ;  /* 0x0000000400027825 */ /* 0x002fca00078e0002 */
[----:B------:R-:W2:Y:S01]  /*02f0*/  LDG.E R5, desc[UR6][R2.64] ;  /* 0x0000000602057981 */ /* 0x000ea2000c1e1900 */
[----:B------:R-:W-:-:S06]  /*0300*/  LEA R6, R6, UR4, 0x2 ;  /* 0x0000000406067c11 */ /* 0x000fcc000f8e10ff */
[----:B------:R-:W2:Y:S02]  /*0310*/  LDS R6, [R6] ;  /* 0x0000000006067984 */ /* 0x000ea40000000800 */
[----:B--2---:R-:W-:-:S05]  /*0320*/  FADD R5, R6, R5 ;  /* 0x0000000506057221 */ /* 0x004fca0000000000 */
[----:B------:R-:W-:Y:S01]  /*0330*/  STG.E desc[UR6][R2.64], R5 ;  /* 0x0000000502007986 */ /* 0x000fe2000c101906 */
[----:B------:R-:W-:Y:S05]  /*0340*/  EXIT ;  /* 0x000000000000794d */ /* 0x000fea0003800000 */
.L_x_6:
        /* <DEDUP_REMOVED lines=11> */
.L_x_15:


//--------------------- .text._Z16kernel_Ax_simplePfS_S_i --------------------------
	.section	.text._Z16kernel_Ax_simplePfS_S_i,"ax",@progbits
	.align	128
        .global         _Z16kernel_Ax_simplePfS_S_i
        .type           _Z16kernel_Ax_simplePfS_S_i,@function
        .size           _Z16kernel_Ax_simplePfS_S_i,(.L_x_16 - _Z16kernel_Ax_simplePfS_S_i)
        .other          _Z16kernel_Ax_simplePfS_S_i,@"STO_CUDA_ENTRY STV_DEFAULT"
_Z16kernel_Ax_simplePfS_S_i:
.text._Z16kernel_Ax_simplePfS_S_i:
[----:B------:R-:W-:Y:S01]  /*0000*/  LDC R1, c[0x0][0x37c] ;  /* 0x0000df00ff017b82 */ /* 0x000fe20000000800 */
[----:B------:R-:W0:Y:S07]  /*0010*/  S2R R0, SR_TID.X ;  /* 0x0000000000007919 */ /* 0x000e2e0000002100 */
[----:B------:R-:W0:Y:S08]  /*0020*/  S2UR UR4, SR_CTAID.X ;  /* 0x00000000000479c3 */ /* 0x000e300000002500 */
[----:B------:R-:W0:Y:S08]  /*0030*/  LDC R3, c[0x0][0x360] ;  /* 0x0000d800ff037b82 */ /* 0x000e300000000800 */
[----:B------:R-:W1:Y:S01]  /*0040*/  LDC R7, c[0x0][0x398] ;  /* 0x0000e600ff077b82 */ /* 0x000e620000000800 */
[----:B0-----:R-:W-:-:S05]  /*0050*/  IMAD R0, R3, UR4, R0 ;  /* 0x0000000403007c24 */ /* 0x001fca000f8e0200 */
[----:B-1----:R-:W-:-:S13]  /*0060*/  ISETP.GE.AND P0, PT, R0, R7, PT ;  /* 0x000000070000720c */ /* 0x002fda0003f06270 */
[----:B------:R-:W-:Y:S05]  /*0070*/  @P0 EXIT ;  /* 0x000000000000094d */ /* 0x000fea0003800000 */
[----:B------:R-:W-:Y:S01]  /*0080*/  ISETP.GE.AND P0, PT, R7, 0x1, PT ;  /* 0x000000010700780c */ /* 0x000fe20003f06270 */
[----:B------:R-:W0:Y:S01]  /*0090*/  LDCU.64 UR12, c[0x0][0x358] ;  /* 0x00006b00ff0c77ac */ /* 0x000e220008000a00 */
[----:B------:R-:W-:-:S11]  /*00a0*/  IMAD.MOV.U32 R5, RZ, RZ, RZ ;  /* 0x000000ffff057224 */ /* 0x000fd600078e00ff */
[----:B------:R-:W-:Y:S05]  /*00b0*/  @!P0 BRA `(.L_x_7) ;  /* 0x0000000800048947 */ /* 0x000fea0003800000 */
[C---:B------:R-:W-:Y:S01]  /*00c0*/  ISETP.GE.U32.AND P1, PT, R7.reuse, 0x8, PT ;  /* 0x000000080700780c */ /* 0x040fe20003f26070 */
[----:B------:R-:W-:Y:S01]  /*00d0*/  HFMA2 R6, -RZ, RZ, 0, 0 ;  /* 0x00000000ff067431 */ /* 0x000fe200000001ff */
[----:B------:R-:W-:Y:S01]  /*00e0*/  LOP3.LUT R27, R7, 0x7, RZ, 0xc0, !PT ;  /* 0x00000007071b7812 */ /* 0x000fe200078ec0ff */
[----:B------:R-:W-:Y:S02]  /*00f0*/  IMAD R9, R0, R7, RZ ;  /* 0x0000000700097224 */ /* 0x000fe400078e02ff */
[----:B------:R-:W-:Y:S01]  /*0100*/  IMAD.MOV.U32 R8, RZ, RZ, RZ ;  /* 0x000000ffff087224 */ /* 0x000fe200078e00ff */
[----:B------:R-:W-:-:S07]  /*0110*/  ISETP.NE.AND P0, PT, R27, RZ, PT ;  /* 0x000000ff1b00720c */ /* 0x000fce0003f05270 */
[----:B------:R-:W-:Y:S06]  /*0120*/  @!P1 BRA `(.L_x_8) ;  /* 0x0000000000f09947 */ /* 0x000fec0003800000 */
[----:B------:R-:W1:Y:S01]  /*0130*/  LDCU.128 UR8, c[0x0][0x380] ;  /* 0x00007000ff0877ac */ /* 0x000e620008000c00 */
[----:B------:R-:W-:Y:S01]  /*0140*/  LOP3.LUT R8, R7, 0x7ffffff8, RZ, 0xc0, !PT ;  /* 0x7ffffff807087812 */ /* 0x000fe200078ec0ff */
[----:B------:R-:W-:Y:S02]  /*0150*/  IMAD.MOV.U32 R6, RZ, RZ, RZ ;  /* 0x000000ffff067224 */ /* 0x000fe400078e00ff */
[----:B------:R-:W-:Y:S01]  /*0160*/  IMAD.MOV.U32 R10, RZ, RZ, R9 ;  /* 0x000000ffff0a7224 */ /* 0x000fe200078e0009 */
[----:B------:R-:W-:Y:S01]  /*0170*/  IADD3 R11, PT, PT, -R8, RZ, RZ ;  /* 0x000000ff080b7210 */ /* 0x000fe20007ffe1ff */
[----:B-1----:R-:W-:Y:S02]  /*0180*/  UIADD3 UR4, UP1, UPT, UR10, 0x10, URZ ;  /* 0x000000100a047890 */ /* 0x002fe4000ff3e0ff */
[----:B------:R-:W-:Y:S02]  /*0190*/  UIADD3 UR6, UP0, UPT, UR8, 0x10, URZ ;  /* 0x0000001008067890 */ /* 0x000fe4000ff1e0ff */
[----:B------:R-:W-:-:S02]  /*01a0*/  UIADD3.X UR5, UPT, UPT, URZ, UR11, URZ, UP1, !UPT ;  /* 0x0000000bff057290 */ /* 0x000fc40008ffe4ff */
[----:B------:R-:W-:Y:S01]  /*01b0*/  IMAD.U32 R2, RZ, RZ, UR4 ;  /* 0x00000004ff027e24 */ /* 0x000fe2000f8e00ff */
[----:B------:R-:W-:-:S03]  /*01c0*/  UIADD3.X UR7, UPT, UPT, URZ, UR9, URZ, UP0, !UPT ;  /* 0x00000009ff077290 */ /* 0x000fc600087fe4ff */
[----:B------:R-:W-:-:S09]  /*01d0*/  MOV R3, UR5 ;  /* 0x0000000500037c02 */ /* 0x000fd20008000f00 */
.L_x_9:
[----:B------:R-:W-:Y:S01]  /*01e0*/  MOV R5, UR7 ;  /* 0x0000000700057c02 */ /* 0x000fe20008000f00 */
[----:B------:R-:W-:Y:S01]  /*01f0*/  IMAD.U32 R4, RZ, RZ, UR6 ;  /* 0x00000006ff047e24 */ /* 0x000fe2000f8e00ff */
[----:B0-2---:R-:W2:Y:S03]  /*0200*/  LDG.E R29, desc[UR12][R2.64+-0x10] ;  /* 0xfffff00c021d7981 */ /* 0x005ea6000c1e1900 */
[----:B------:R-:W-:Y:S01]  /*0210*/  IMAD.WIDE R4, R10, 0x4, R4 ;  /* 0x000000040a047825 */ /* 0x000fe200078e0204 */
[----:B------:R-:W3:Y:S04]  /*0220*/  LDG.E R23, desc[UR12][R2.64+-0xc] ;  /* 0xfffff40c02177981 */ /* 0x000ee8000c1e1900 */
[----:B------:R-:W2:Y:S04]  /*0230*/  LDG.E R26, desc[UR12][R4.64+-0x10] ;  /* 0xfffff00c041a7981 */ /* 0x000ea8000c1e1900 */
[----:B------:R-:W3:Y:S04]  /*0240*/  LDG.E R22, desc[UR12][R4.64+-0xc] ;  /* 0xfffff40c04167981 */ /* 0x000ee8000c1e1900 */
[----:B------:R-:W4:Y:S04]  /*0250*/  LDG.E R21, desc[UR12][R2.64+-0x8] ;  /* 0xfffff80c02157981 */ /* 0x000f28000c1e1900 */
[----:B------:R-:W4:Y:S04]  /*0260*/  LDG.E R20, desc[UR12][R4.64+-0x8] ;  /* 0xfffff80c04147981 */ /* 0x000f28000c1e1900 */
[----:B------:R-:W5:Y:S04]  /*0270*/  LDG.E R19, desc[UR12][R2.64+-0x4] ;  /* 0xfffffc0c02137981 */ /* 0x000f68000c1e1900 */
[----:B------:R-:W5:Y:S04]  /*0280*/  LDG.E R18, desc[UR12][R4.64+-0x4] ;  /* 0xfffffc0c04127981 */ /* 0x000f68000c1e1900 */
[----:B------:R-:W5:Y:S04]  /*0290*/  LDG.E R17, desc[UR12][R2.64] ;  /* 0x0000000c02117981 */ /* 0x000f68000c1e1900 */
[----:B------:R-:W5:Y:S04]  /*02a0*/  LDG.E R16, desc[UR12][R4.64] ;  /* 0x0000000c04107981 */ /* 0x000f68000c1e1900 */
[----:B------:R-:W5:Y:S04]  /*02b0*/  LDG.E R15, desc[UR12][R2.64+0x4] ;  /* 0x0000040c020f7981 */ /* 0x000f68000c1e1900 */
[----:B------:R-:W5:Y:S04]  /*02c0*/  LDG.E R14, desc[UR12][R4.64+0x4] ;  /* 0x0000040c040e7981 */ /* 0x000f68000c1e1900 */
[----:B-1----:R-:W5:Y:S04]  /*02d0*/  LDG.E R13, desc[UR12][R2.64+0x8] ;  /* 0x0000080c020d7981 */ /* 0x002f68000c1e1900 */
[----:B------:R-:W5:Y:S04]  /*02e0*/  LDG.E R12, desc[UR12][R4.64+0x8] ;  /* 0x0000080c040c7981 */ /* 0x000f68000c1e1900 */
[----:B------:R-:W5:Y:S04]  /*02f0*/  LDG.E R24, desc[UR12][R4.64+0xc] ;  /* 0x00000c0c04187981 */ /* 0x000f68000c1e1900 */
[----:B------:R0:W5:Y:S01]  /*0300*/  LDG.E R25, desc[UR12][R2.64+0xc] ;  /* 0x00000c0c02197981 */ /* 0x000162000c1e1900 */
[----:B------:R-:W-:Y:S01]  /*0310*/  I2FP.F32.S32 R6, R6 ;  /* 0x0000000600067245 */ /* 0x000fe20000201400 */
[----:B------:R-:W-:-:S05]  /*0320*/  VIADD R11, R11, 0x8 ;  /* 0x000000080b0b7836 */ /* 0x000fca0000000000 */
[----:B------:R-:W-:Y:S02]  /*0330*/  ISETP.NE.AND P1, PT, R11, RZ, PT ;  /* 0x000000ff0b00720c */ /* 0x000fe40003f25270 */
[----:B0-----:R-:W-:Y:S01]  /*0340*/  IADD3 R2, P2, PT, R2, 0x20, RZ ;  /* 0x0000002002027810 */ /* 0x001fe20007f5e0ff */
[----:B------:R-:W-:-:S03]  /*0350*/  VIADD R10, R10, 0x8 ;  /* 0x000000080a0a7836 */ /* 0x000fc60000000000 */
[----:B------:R-:W-:Y:S01]  /*0360*/  IADD3.X R3, PT, PT, RZ, R3, RZ, P2, !PT ;  /* 0x00000003ff037210 */ /* 0x000fe200017fe4ff */
[----:B--2---:R-:W-:-:S06]  /*0370*/  FFMA R6, R26, R29, R6 ;  /* 0x0000001d1a067223 */ /* 0x004fcc0000000006 */
[----:B------:R-:W0:Y:S02]  /*0380*/  F2I.TRUNC.NTZ R6, R6 ;  /* 0x0000000600067305 */ /* 0x000e24000020f100 */
[----:B0-----:R-:W-:-:S05]  /*0390*/  I2FP.F32.S32 R29, R6 ;  /* 0x00000006001d7245 */ /* 0x001fca0000201400 */
[----:B---3--:R-:W-:-:S06]  /*03a0*/  FFMA R22, R22, R23, R29 ;  /* 0x0000001716167223 */ /* 0x008fcc000000001d */
[----:B------:R-:W0:Y:S02]  /*03b0*/  F2I.TRUNC.NTZ R22, R22 ;  /* 0x0000001600167305 */ /* 0x000e24000020f100 */
[----:B0-----:R-:W-:-:S05]  /*03c0*/  I2FP.F32.S32 R23, R22 ;  /* 0x0000001600177245 */ /* 0x001fca0000201400 */
[----:B----4-:R-:W-:-:S06]  /*03d0*/  FFMA R20, R20, R21, R23 ;  /* 0x0000001514147223 */ /* 0x010fcc0000000017 */
[----:B------:R-:W0:Y:S02]  /*03e0*/  F2I.TRUNC.NTZ R20, R20 ;  /* 0x0000001400147305 */ /* 0x000e24000020f100 */
[----:B0-----:R-:W-:-:S05]  /*03f0*/  I2FP.F32.S32 R5, R20 ;  /* 0x0000001400057245 */ /* 0x001fca0000201400 */
[----:B-----5:R-:W-:-:S06]  /*0400*/  FFMA R5, R18, R19, R5 ;  /* 0x0000001312057223 */ /* 0x020fcc0000000005 */
[----:B------:R-:W0:Y:S02]  /*0410*/  F2I.TRUNC.NTZ R5, R5 ;  /* 0x0000000500057305 */ /* 0x000e24000020f100 */
[----:B0-----:R-:W-:-:S05]  /*0420*/  I2FP.F32.S32 R19, R5 ;  /* 0x0000000500137245 */ /* 0x001fca0000201400 */
[----:B------:R-:W-:-:S06]  /*0430*/  FFMA R16, R16, R17, R19 ;  /* 0x0000001110107223 */ /* 0x000fcc0000000013 */
        /* <DEDUP_REMOVED lines=8> */
[----:B------:R-:W-:-:S04]  /*04c0*/  FFMA R13, R24, R25, R13 ;  /* 0x00000019180d7223 */ /* 0x000fc8000000000d */
[----:B------:R1:W2:Y:S01]  /*04d0*/  F2I.TRUNC.NTZ R6, R13 ;  /* 0x0000000d00067305 */ /* 0x0002a2000020f100 */
[----:B------:R-:W-:Y:S05]  /*04e0*/  @P1 BRA `(.L_x_9) ;  /* 0xfffffffc003c1947 */ /* 0x000fea000383ffff */
.L_x_8:
[----:B------:R-:W-:Y:S05]  /*04f0*/  @!P0 BRA `(.L_x_10) ;  /* 0x0000000000f08947 */ /* 0x000fea0003800000 */
[----:B------:R-:W-:Y:S02]  /*0500*/  ISETP.GE.U32.AND P0, PT, R27, 0x4, PT ;  /* 0x000000041b00780c */ /* 0x000fe40003f06070 */
[----:B------:R-:W-:-:S04]  /*0510*/  LOP3.LUT R14, R7, 0x3, RZ, 0xc0, !PT ;  /* 0x00000003070e7812 */ /* 0x000fc800078ec0ff */
[----:B------:R-:W-:-:S07]  /*0520*/  ISETP.NE.AND P1, PT, R14, RZ, PT ;  /* 0x000000ff0e00720c */ /* 0x000fce0003f25270 */
[----:B------:R-:W-:Y:S06]  /*0530*/  @!P0 BRA `(.L_x_11) ;  /* 0x0000000000688947 */ /* 0x000fec0003800000 */
[----:B------:R-:W3:Y:S01]  /*0540*/  LDC.64 R2, c[0x0][0x380] ;  /* 0x0000e000ff027b82 */ /* 0x000ee20000000a00 */
[----:B------:R-:W-:-:S07]  /*0550*/  IADD3 R11, PT, PT, R9, R8, RZ ;  /* 0x00000008090b7210 */ /* 0x000fce0007ffe0ff */
[----:B------:R-:W4:Y:S01]  /*0560*/  LDC.64 R4, c[0x0][0x388] ;  /* 0x0000e200ff047b82 */ /* 0x000f220000000a00 */
[----:B---3--:R-:W-:-:S05]  /*0570*/  IMAD.WIDE R2, R11, 0x4, R2 ;  /* 0x000000040b027825 */ /* 0x008fca00078e0202 */
[----:B0-----:R-:W3:Y:S01]  /*0580*/  LDG.E R10, desc[UR12][R2.64] ;  /* 0x0000000c020a7981 */ /* 0x001ee2000c1e1900 */
[----:B----4-:R-:W-:-:S03]  /*0590*/  IMAD.WIDE.U32 R4, R8, 0x4, R4 ;  /* 0x0000000408047825 */ /* 0x010fc600078e0004 */
[----:B------:R-:W4:Y:S04]  /*05a0*/  LDG.E R12, desc[UR12][R2.64+0x4] ;  /* 0x0000040c020c7981 */ /* 0x000f28000c1e1900 */
[----:B------:R-:W3:Y:S04]  /*05b0*/  LDG.E R11, desc[UR12][R4.64] ;  /* 0x0000000c040b7981 */ /* 0x000ee8000c1e1900 */
[----:B------:R-:W4:Y:S04]  /*05c0*/  LDG.E R15, desc[UR12][R4.64+0x4] ;  /* 0x0000040c040f7981 */ /* 0x000f28000c1e1900 */
[----:B------:R-:W5:Y:S04]  /*05d0*/  LDG.E R16, desc[UR12][R2.64+0x8] ;  /* 0x0000080c02107981 */ /* 0x000f68000c1e1900 */
[----:B------:R-:W5:Y:S04]  /*05e0*/  LDG.E R17, desc[UR12][R4.64+0x8] ;  /* 0x0000080c04117981 */ /* 0x000f68000c1e1900 */
[----:B------:R0:W5:Y:S04]  /*05f0*/  LDG.E R18, desc[UR12][R2.64+0xc] ;  /* 0x00000c0c02127981 */ /* 0x000168000c1e1900 */
[----:B------:R-:W5:Y:S01]  /*0600*/  LDG.E R19, desc[UR12][R4.64+0xc] ;  /* 0x00000c0c04137981 */ /* 0x000f62000c1e1900 */
[----:B-12---:R-:W-:Y:S01]  /*0610*/  I2FP.F32.S32 R13, R6 ;  /* 0x00000006000d7245 */ /* 0x006fe20000201400 */
[----:B------:R-:W-:-:S04]  /*0620*/  VIADD R8, R8, 0x4 ;  /* 0x0000000408087836 */ /* 0x000fc80000000000 */
[----:B---3--:R-:W-:-:S06]  /*0630*/  FFMA R10, R10, R11, R13 ;  /* 0x0000000b0a0a7223 */ /* 0x008fcc000000000d */
[----:B------:R-:W1:Y:S02]  /*0640*/  F2I.TRUNC.NTZ R10, R10 ;  /* 0x0000000a000a7305 */ /* 0x000e64000020f100 */
[----:B-1----:R-:W-:-:S05]  /*0650*/  I2FP.F32.S32 R11, R10 ;  /* 0x0000000a000b7245 */ /* 0x002fca0000201400 */
[----:B----4-:R-:W-:-:S06]  /*0660*/  FFMA R11, R12, R15, R11 ;  /* 0x0000000f0c0b7223 */ /* 0x010fcc000000000b */
[----:B------:R-:W1:Y:S02]  /*0670*/  F2I.TRUNC.NTZ R11, R11 ;  /* 0x0000000b000b7305 */ /* 0x000e64000020f100 */
[----:B-1----:R-:W-:-:S05]  /*0680*/  I2FP.F32.S32 R13, R11 ;  /* 0x0000000b000d7245 */ /* 0x002fca0000201400 */
[----:B-----5:R-:W-:-:S06]  /*0690*/  FFMA R13, R16, R17, R13 ;  /* 0x00000011100d7223 */ /* 0x020fcc000000000d */
[----:B------:R-:W0:Y:S02]  /*06a0*/  F2I.TRUNC.NTZ R13, R13 ;  /* 0x0000000d000d7305 */ /* 0x000e24000020f100 */
[----:B0-----:R-:W-:-:S05]  /*06b0*/  I2FP.F32.S32 R3, R13 ;  /* 0x0000000d00037245 */ /* 0x001fca0000201400 */
[----:B------:R-:W-:-:S04]  /*06c0*/  FFMA R3, R18, R19, R3 ;  /* 0x0000001312037223 */ /* 0x000fc80000000003 */
[----:B------:R3:W4:Y:S03]  /*06d0*/  F2I.TRUNC.NTZ R6, R3 ;  /* 0x0000000300067305 */ /* 0x000726000020f100 */
.L_x_11:
[----:B------:R-:W-:Y:S05]  /*06e0*/  @!P1 BRA `(.L_x_10) ;  /* 0x0000000000749947 */ /* 0x000fea0003800000 */
[----:B---3--:R-:W3:Y:S01]  /*06f0*/  LDC.64 R2, c[0x0][0x388] ;  /* 0x0000e200ff027b82 */ /* 0x008ee20000000a00 */
[----:B------:R-:W-:-:S07]  /*0700*/  ISETP.NE.AND P0, PT, R14, 0x1, PT ;  /* 0x000000010e00780c */ /* 0x000fce0003f05270 */
[----:B------:R-:W5:Y:S06]  /*0710*/  LDC.64 R4, c[0x0][0x380] ;  /* 0x0000e000ff047b82 */ /* 0x000f6c0000000a00 */
[----:B-1----:R-:W-:Y:S02]  /*0720*/  @P0 IADD3 R13, PT, PT, R9, R8, RZ ;  /* 0x00000008090d0210 */ /* 0x002fe40007ffe0ff */
[----:B------:R-:W1:Y:S01]  /*0730*/  LDC.64 R10, c[0x0][0x380] ;  /* 0x0000e000ff0a7b82 */ /* 0x000e620000000a00 */
[----:B---3--:R-:W-:-:S05]  /*0740*/  @P0 IMAD.WIDE.U32 R2, R8, 0x4, R2 ;  /* 0x0000000408020825 */ /* 0x008fca00078e0002 */
[----:B0-----:R-:W3:Y:S01]  /*0750*/  @P0 LDG.E R15, desc[UR12][R2.64] ;  /* 0x0000000c020f0981 */ /* 0x001ee2000c1e1900 */
[----:B-----5:R-:W-:Y:S01]  /*0760*/  @P0 IMAD.WIDE R12, R13, 0x4, R4 ;  /* 0x000000040d0c0825 */ /* 0x020fe200078e0204 */
[----:B------:R-:W-:Y:S01]  /*0770*/  LOP3.LUT R7, R7, 0x1, RZ, 0xc0, !PT ;  /* 0x0000000107077812 */ /* 0x000fe200078ec0ff */
[----:B------:R-:W0:Y:S01]  /*0780*/  LDC.64 R4, c[0x0][0x388] ;  /* 0x0000e200ff047b82 */ /* 0x000e220000000a00 */
[----:B------:R-:W5:Y:S04]  /*0790*/  @P0 LDG.E R17, desc[UR12][R2.64+0x4] ;  /* 0x0000040c02110981 */ /* 0x000f68000c1e1900 */
[----:B------:R-:W3:Y:S01]  /*07a0*/  @P0 LDG.E R14, desc[UR12][R12.64] ;  /* 0x0000000c0c0e0981 */ /* 0x000ee2000c1e1900 */
[----:B------:R-:W-:-:S03]  /*07b0*/  ISETP.NE.U32.AND P1, PT, R7, 0x1, PT ;  /* 0x000000010700780c */ /* 0x000fc60003f25070 */
[----:B------:R-:W5:Y:S01]  /*07c0*/  @P0 LDG.E R16, desc[UR12][R12.64+0x4] ;  /* 0x0000040c0c100981 */ /* 0x000f62000c1e1900 */
[----:B------:R-:W-:-:S09]  /*07d0*/  @P0 VIADD R8, R8, 0x2 ;  /* 0x0000000208080836 */ /* 0x000fd20000000000 */
[----:B------:R-:W-:-:S05]  /*07e0*/  @!P1 IADD3 R9, PT, PT, R9, R8, RZ ;  /* 0x0000000809099210 */ /* 0x000fca0007ffe0ff */
[----:B-1----:R-:W-:-:S04]  /*07f0*/  @!P1 IMAD.WIDE R10, R9, 0x4, R10 ;  /* 0x00000004090a9825 */ /* 0x002fc800078e020a */
[----:B0-----:R-:W-:Y:S02]  /*0800*/  @!P1 IMAD.WIDE.U32 R4, R8, 0x4, R4 ;  /* 0x0000000408049825 */ /* 0x001fe400078e0004 */
[----:B------:R-:W5:Y:S04]  /*0810*/  @!P1 LDG.E R10, desc[UR12][R10.64] ;  /* 0x0000000c0a0a9981 */ /* 0x000f68000c1e1900 */
[----:B------:R-:W5:Y:S01]  /*0820*/  @!P1 LDG.E R5, desc[UR12][R4.64] ;  /* 0x0000000c04059981 */ /* 0x000f62000c1e1900 */
[----:B--2-4-:R-:W-:-:S05]  /*0830*/  @P0 I2FP.F32.S32 R7, R6 ;  /* 0x0000000600070245 */ /* 0x014fca0000201400 */
[----:B---3--:R-:W-:-:S06]  /*0840*/  @P0 FFMA R7, R14, R15, R7 ;  /* 0x0000000f0e070223 */ /* 0x008fcc0000000007 */
[----:B------:R-:W0:Y:S02]  /*0850*/  @P0 F2I.TRUNC.NTZ R7, R7 ;  /* 0x0000000700070305 */ /* 0x000e24000020f100 */
[----:B0-----:R-:W-:-:S05]  /*0860*/  @P0 I2FP.F32.S32 R9, R7 ;  /* 0x0000000700090245 */ /* 0x001fca0000201400 */
[----:B-----5:R-:W-:-:S04]  /*0870*/  @P0 FFMA R9, R16, R17, R9 ;  /* 0x0000001110090223 */ /* 0x020fc80000000009 */
[----:B------:R-:W0:Y:S02]  /*0880*/  @P0 F2I.TRUNC.NTZ R6, R9 ;  /* 0x0000000900060305 */ /* 0x000e24000020f100 */
[----:B0-----:R-:W-:-:S05]  /*0890*/  @!P1 I2FP.F32.S32 R3, R6 ;  /* 0x0000000600039245 */ /* 0x001fca0000201400 */
[----:B------:R-:W-:-:S04]  /*08a0*/  @!P1 FFMA R2, R10, R5, R3 ;  /* 0x000000050a029223 */ /* 0x000fc80000000003 */
[----:B------:R0:W1:Y:S03]  /*08b0*/  @!P1 F2I.TRUNC.NTZ R6, R2 ;  /* 0x0000000200069305 */ /* 0x000066000020f100 */
.L_x_10:
[----:B-12-4-:R-:W-:-:S07]  /*08c0*/  I2FP.F32.S32 R5, R6 ;  /* 0x0000000600057245 */ /* 0x016fce0000201400 */
.L_x_7:
[----:B0--3--:R-:W0:Y:S02]  /*08d0*/  LDC.64 R2, c[0x0][0x390] ;  /* 0x0000e400ff027b82 */ /* 0x009e240000000a00 */
[----:B0-----:R-:W-:-:S05]  /*08e0*/  IMAD.WIDE R2, R0, 0x4, R2 ;  /* 0x0000000400027825 */ /* 0x001fca00078e0202 */
[----:B------:R-:W-:Y:S01]  /*08f0*/  STG.E desc[UR12][R2.64], R5 ;  /* 0x0000000502007986 */ /* 0x000fe2000c10190c */
[----:B------:R-:W-:Y:S05]  /*0900*/  EXIT ;  /* 0x000000000000794d */ /* 0x000fea0003800000 */
.L_x_12:
        /* <DEDUP_REMOVED lines=15> */
.L_x_16:


//--------------------- .nv.shared.reserved.0     --------------------------
	.section	.nv.shared.reserved.0,"aw",@nobits
	.weak		__nv_reservedSMEM_offset_0_alias
	.size		__nv_reservedSMEM_offset_0_alias, 0, 64
	.other		__nv_reservedSMEM_offset_0_alias,@"STO_CUDA_RESERVED_SHARED STV_DEFAULT"
__nv_reservedSMEM_offset_0_alias:
	.zero		0
	.zero		64


//--------------------- .nv.shared._Z21kernel_Ax_SMAtomicEndPfS_S_i --------------------------
	.section	.nv.shared._Z21kernel_Ax_SMAtomicEndPfS_S_i,"aw",@nobits
	.sectionflags	@""
	.align	4
.nv.shared._Z21kernel_Ax_SMAtomicEndPfS_S_i:
	.zero		17216


//--------------------- .nv.shared._Z12kernel_Ax_SMPfS_S_i --------------------------
	.section	.nv.shared._Z12kernel_Ax_SMPfS_S_i,"aw",@nobits
	.sectionflags	@""
	.align	4
.nv.shared._Z12kernel_Ax_SMPfS_S_i:
	.zero		17216


//--------------------- .nv.constant0._Z20kernel_Ax_AtomicOnlyPfS_S_i --------------------------
	.section	.nv.constant0._Z20kernel_Ax_AtomicOnlyPfS_S_i,"a",@progbits
	.sectionflags	@""
	.align	4
.nv.constant0._Z20kernel_Ax_AtomicOnlyPfS_S_i:
	.zero		924


//--------------------- .nv.constant0._Z21kernel_Ax_SMAtomicEndPfS_S_i --------------------------
	.section	.nv.constant0._Z21kernel_Ax_SMAtomicEndPfS_S_i,"a",@progbits
	.sectionflags	@""
	.align	4
.nv.constant0._Z21kernel_Ax_SMAtomicEndPfS_S_i:
	.zero		924


//--------------------- .nv.constant0._Z12kernel_Ax_SMPfS_S_i --------------------------
	.section	.nv.constant0._Z12kernel_Ax_SMPfS_S_i,"a",@progbits
	.sectionflags	@""
	.align	4
.nv.constant0._Z12kernel_Ax_SMPfS_S_i:
	.zero		924


//--------------------- .nv.constant0._Z16kernel_Ax_simplePfS_S_i --------------------------
	.section	.nv.constant0._Z16kernel_Ax_simplePfS_S_i,"a",@progbits
	.sectionflags	@""
	.align	4
.nv.constant0._Z16kernel_Ax_simplePfS_S_i:
	.zero		924


//--------------------- SYMBOLS --------------------------

	.type		.nv.reservedSmem.offset0,@object
	.size		.nv.reservedSmem.offset0,0x4
	.type		.nv.reservedSmem.cap,@object
	.size		.nv.reservedSmem.cap,0x4
